//
// Generated by NVIDIA NVVM Compiler
//
// Compiler Build ID: CL-36424714
// Cuda compilation tools, release 13.0, V13.0.88
// Based on NVVM 20.0.0
//

.version 9.0
.target sm_100
.address_size 64

	// .globl	_Z16matMulCudaKernelPfS_S_iii

.visible .entry _Z16matMulCudaKernelPfS_S_iii(
	.param .u64 .ptr .align 1 _Z16matMulCudaKernelPfS_S_iii_param_0,
	.param .u64 .ptr .align 1 _Z16matMulCudaKernelPfS_S_iii_param_1,
	.param .u64 .ptr .align 1 _Z16matMulCudaKernelPfS_S_iii_param_2,
	.param .u32 _Z16matMulCudaKernelPfS_S_iii_param_3,
	.param .u32 _Z16matMulCudaKernelPfS_S_iii_param_4,
	.param .u32 _Z16matMulCudaKernelPfS_S_iii_param_5
)
{
	.reg .pred 	%p<13>;
	.reg .b32 	%r<48>;
	.reg .b32 	%f<112>;
	.reg .b64 	%rd<43>;

	ld.param.u64 	%rd11, [_Z16matMulCudaKernelPfS_S_iii_param_0];
	ld.param.u64 	%rd12, [_Z16matMulCudaKernelPfS_S_iii_param_1];
	ld.param.u64 	%rd10, [_Z16matMulCudaKernelPfS_S_iii_param_2];
	ld.param.u32 	%r27, [_Z16matMulCudaKernelPfS_S_iii_param_3];
	ld.param.u32 	%r25, [_Z16matMulCudaKernelPfS_S_iii_param_4];
	ld.param.u32 	%r26, [_Z16matMulCudaKernelPfS_S_iii_param_5];
	cvta.to.global.u64 	%rd1, %rd12;
	cvta.to.global.u64 	%rd2, %rd11;
	mov.u32 	%r28, %ctaid.y;
	mov.u32 	%r29, %ntid.y;
	mov.u32 	%r30, %tid.y;
	mad.lo.s32 	%r1, %r28, %r29, %r30;
	mov.u32 	%r31, %ctaid.x;
	mov.u32 	%r32, %ntid.x;
	mov.u32 	%r33, %tid.x;
	mad.lo.s32 	%r2, %r31, %r32, %r33;
	setp.ge.s32 	%p1, %r1, %r27;
	setp.ge.s32 	%p2, %r2, %r26;
	or.pred  	%p3, %p1, %p2;
	@%p3 bra 	$L__BB0_15;
	setp.lt.s32 	%p4, %r25, 1;
	mov.f32 	%f111, 0f00000000;
	@%p4 bra 	$L__BB0_14;
	mul.lo.s32 	%r3, %r25, %r1;
	mul.lo.s32 	%r4, %r25, %r2;
	and.b32  	%r5, %r25, 15;
	setp.lt.u32 	%p5, %r25, 16;
	mov.f32 	%f111, 0f00000000;
	mov.b32 	%r44, 0;
	@%p5 bra 	$L__BB0_5;
	and.b32  	%r44, %r25, 2147483632;
	neg.s32 	%r42, %r44;
	mul.wide.u32 	%rd13, %r3, 4;
	add.s64 	%rd14, %rd13, %rd2;
	add.s64 	%rd41, %rd14, 32;
	add.s64 	%rd4, %rd1, 32;
	mov.f32 	%f111, 0f00000000;
	mov.u32 	%r41, %r4;
$L__BB0_4:
	.pragma "nounroll";
	mul.wide.s32 	%rd15, %r41, 4;
	add.s64 	%rd16, %rd4, %rd15;
	ld.global.f32 	%f18, [%rd41+-32];
	ld.global.f32 	%f19, [%rd16+-32];
	fma.rn.f32 	%f20, %f18, %f19, %f111;
	ld.global.f32 	%f21, [%rd41+-28];
	ld.global.f32 	%f22, [%rd16+-28];
	fma.rn.f32 	%f23, %f21, %f22, %f20;
	ld.global.f32 	%f24, [%rd41+-24];
	ld.global.f32 	%f25, [%rd16+-24];
	fma.rn.f32 	%f26, %f24, %f25, %f23;
	ld.global.f32 	%f27, [%rd41+-20];
	ld.global.f32 	%f28, [%rd16+-20];
	fma.rn.f32 	%f29, %f27, %f28, %f26;
	ld.global.f32 	%f30, [%rd41+-16];
	ld.global.f32 	%f31, [%rd16+-16];
	fma.rn.f32 	%f32, %f30, %f31, %f29;
	ld.global.f32 	%f33, [%rd41+-12];
	ld.global.f32 	%f34, [%rd16+-12];
	fma.rn.f32 	%f35, %f33, %f34, %f32;
	ld.global.f32 	%f36, [%rd41+-8];
	ld.global.f32 	%f37, [%rd16+-8];
	fma.rn.f32 	%f38, %f36, %f37, %f35;
	ld.global.f32 	%f39, [%rd41+-4];
	ld.global.f32 	%f40, [%rd16+-4];
	fma.rn.f32 	%f41, %f39, %f40, %f38;
	ld.global.f32 	%f42, [%rd41];
	ld.global.f32 	%f43, [%rd16];
	fma.rn.f32 	%f44, %f42, %f43, %f41;
	ld.global.f32 	%f45, [%rd41+4];
	ld.global.f32 	%f46, [%rd16+4];
	fma.rn.f32 	%f47, %f45, %f46, %f44;
	ld.global.f32 	%f48, [%rd41+8];
	ld.global.f32 	%f49, [%rd16+8];
	fma.rn.f32 	%f50, %f48, %f49, %f47;
	ld.global.f32 	%f51, [%rd41+12];
	ld.global.f32 	%f52, [%rd16+12];
	fma.rn.f32 	%f53, %f51, %f52, %f50;
	ld.global.f32 	%f54, [%rd41+16];
	ld.global.f32 	%f55, [%rd16+16];
	fma.rn.f32 	%f56, %f54, %f55, %f53;
	ld.global.f32 	%f57, [%rd41+20];
	ld.global.f32 	%f58, [%rd16+20];
	fma.rn.f32 	%f59, %f57, %f58, %f56;
	ld.global.f32 	%f60, [%rd41+24];
	ld.global.f32 	%f61, [%rd16+24];
	fma.rn.f32 	%f62, %f60, %f61, %f59;
	ld.global.f32 	%f63, [%rd41+28];
	ld.global.f32 	%f64, [%rd16+28];
	fma.rn.f32 	%f111, %f63, %f64, %f62;
	add.s32 	%r42, %r42, 16;
	add.s64 	%rd41, %rd41, 64;
	add.s32 	%r41, %r41, 16;
	setp.ne.s32 	%p6, %r42, 0;
	@%p6 bra 	$L__BB0_4;
$L__BB0_5:
	setp.eq.s32 	%p7, %r5, 0;
	@%p7 bra 	$L__BB0_14;
	and.b32  	%r13, %r25, 7;
	setp.lt.u32 	%p8, %r5, 8;
	@%p8 bra 	$L__BB0_8;
	add.s32 	%r35, %r44, %r3;
	mul.wide.u32 	%rd17, %r35, 4;
	add.s64 	%rd18, %rd2, %rd17;
	ld.global.f32 	%f66, [%rd18];
	add.s32 	%r36, %r44, %r4;
	mul.wide.s32 	%rd19, %r36, 4;
	add.s64 	%rd20, %rd1, %rd19;
	ld.global.f32 	%f67, [%rd20];
	fma.rn.f32 	%f68, %f66, %f67, %f111;
	cvt.u64.u32 	%rd21, %r3;
	cvt.u64.u32 	%rd22, %r44;
	add.s64 	%rd23, %rd22, %rd21;
	shl.b64 	%rd24, %rd23, 2;
	add.s64 	%rd25, %rd2, %rd24;
	ld.global.f32 	%f69, [%rd25+4];
	ld.global.f32 	%f70, [%rd20+4];
	fma.rn.f32 	%f71, %f69, %f70, %f68;
	ld.global.f32 	%f72, [%rd25+8];
	ld.global.f32 	%f73, [%rd20+8];
	fma.rn.f32 	%f74, %f72, %f73, %f71;
	ld.global.f32 	%f75, [%rd25+12];
	ld.global.f32 	%f76, [%rd20+12];
	fma.rn.f32 	%f77, %f75, %f76, %f74;
	ld.global.f32 	%f78, [%rd25+16];
	ld.global.f32 	%f79, [%rd20+16];
	fma.rn.f32 	%f80, %f78, %f79, %f77;
	ld.global.f32 	%f81, [%rd25+20];
	ld.global.f32 	%f82, [%rd20+20];
	fma.rn.f32 	%f83, %f81, %f82, %f80;
	ld.global.f32 	%f84, [%rd25+24];
	ld.global.f32 	%f85, [%rd20+24];
	fma.rn.f32 	%f86, %f84, %f85, %f83;
	ld.global.f32 	%f87, [%rd25+28];
	ld.global.f32 	%f88, [%rd20+28];
	fma.rn.f32 	%f111, %f87, %f88, %f86;
	add.s32 	%r44, %r44, 8;
$L__BB0_8:
	setp.eq.s32 	%p9, %r13, 0;
	@%p9 bra 	$L__BB0_14;
	and.b32  	%r16, %r25, 3;
	setp.lt.u32 	%p10, %r13, 4;
	@%p10 bra 	$L__BB0_11;
	add.s32 	%r37, %r44, %r3;
	mul.wide.u32 	%rd26, %r37, 4;
	add.s64 	%rd27, %rd2, %rd26;
	ld.global.f32 	%f90, [%rd27];
	add.s32 	%r38, %r44, %r4;
	mul.wide.s32 	%rd28, %r38, 4;
	add.s64 	%rd29, %rd1, %rd28;
	ld.global.f32 	%f91, [%rd29];
	fma.rn.f32 	%f92, %f90, %f91, %f111;
	cvt.u64.u32 	%rd30, %r3;
	cvt.u64.u32 	%rd31, %r44;
	add.s64 	%rd32, %rd31, %rd30;
	shl.b64 	%rd33, %rd32, 2;
	add.s64 	%rd34, %rd2, %rd33;
	ld.global.f32 	%f93, [%rd34+4];
	ld.global.f32 	%f94, [%rd29+4];
	fma.rn.f32 	%f95, %f93, %f94, %f92;
	ld.global.f32 	%f96, [%rd34+8];
	ld.global.f32 	%f97, [%rd29+8];
	fma.rn.f32 	%f98, %f96, %f97, %f95;
	ld.global.f32 	%f99, [%rd34+12];
	ld.global.f32 	%f100, [%rd29+12];
	fma.rn.f32 	%f111, %f99, %f100, %f98;
	add.s32 	%r44, %r44, 4;
$L__BB0_11:
	setp.eq.s32 	%p11, %r16, 0;
	@%p11 bra 	$L__BB0_14;
	add.s32 	%r47, %r44, %r4;
	add.s32 	%r39, %r44, %r3;
	mul.wide.u32 	%rd35, %r39, 4;
	add.s64 	%rd42, %rd2, %rd35;
	neg.s32 	%r46, %r16;
$L__BB0_13:
	.pragma "nounroll";
	mul.wide.s32 	%rd36, %r47, 4;
	add.s64 	%rd37, %rd1, %rd36;
	ld.global.f32 	%f101, [%rd42];
	ld.global.f32 	%f102, [%rd37];
	fma.rn.f32 	%f111, %f101, %f102, %f111;
	add.s32 	%r47, %r47, 1;
	add.s64 	%rd42, %rd42, 4;
	add.s32 	%r46, %r46, 1;
	setp.ne.s32 	%p12, %r46, 0;
	@%p12 bra 	$L__BB0_13;
$L__BB0_14:
	mad.lo.s32 	%r40, %r26, %r1, %r2;
	cvta.to.global.u64 	%rd38, %rd10;
	mul.wide.s32 	%rd39, %r40, 4;
	add.s64 	%rd40, %rd38, %rd39;
	st.global.f32 	[%rd40], %f111;
$L__BB0_15:
	ret;

}


// ===== COMPILED SASS (sm_100) =====

	.target	sm_100

	.elftype	@"ET_EXEC"


//--------------------- .note.nv.tkinfo           --------------------------
	.section	.note.nv.tkinfo,"",@"SHT_NOTE"
	.sectionflags	@"SHF_NOTE_NV_TKINFO"
	.tkinfo
        /*0018*/ 	.word	0x00000002
        /*0030*/ 	.string	""
        /*0030*/ 	.string	"ptxas"
        /*0030*/ 	.string	"Cuda compilation tools, release 13.0, V13.0.88"
        /*0030*/ 	.string	"Build cuda_13.0.r13.0/compiler.36424714_0"
        /*0030*/ 	.string	"-arch sm_100 -m 64 "



//--------------------- .note.nv.cuinfo           --------------------------
	.section	.note.nv.cuinfo,"",@"SHT_NOTE"
	.sectionflags	@"SHF_NOTE_NV_CUINFO"
        /*0018*/ 	.short	0x0002
        /*001a*/ 	.short	0x0064
        /*001c*/ 	.short	0x0082
	.zero		2


//--------------------- .nv.info                  --------------------------
	.section	.nv.info,"",@"SHT_CUDA_INFO"
	.align	4


	//----- nvinfo : EIATTR_REGCOUNT
	.align		4
        /*0000*/ 	.byte	0x04, 0x2f
        /*0002*/ 	.short	(.L_1 - .L_0)
	.align		4
.L_0:
        /*0004*/ 	.word	index@(_Z16matMulCudaKernelPfS_S_iii)
        /*0008*/ 	.word	0x0000001f


	//----- nvinfo : EIATTR_FRAME_SIZE
	.align		4
.L_1:
        /*000c*/ 	.byte	0x04, 0x11
        /*000e*/ 	.short	(.L_3 - .L_2)
	.align		4
.L_2:
        /*0010*/ 	.word	index@(_Z16matMulCudaKernelPfS_S_iii)
        /*0014*/ 	.word	0x00000000


	//----- nvinfo : EIATTR_MIN_STACK_SIZE
	.align		4
.L_3:
        /*0018*/ 	.byte	0x04, 0x12
        /*001a*/ 	.short	(.L_5 - .L_4)
	.align		4
.L_4:
        /*001c*/ 	.word	index@(_Z16matMulCudaKernelPfS_S_iii)
        /*0020*/ 	.word	0x00000000
.L_5:


//--------------------- .nv.compat                --------------------------
	.section	.nv.compat,"",@"SHT_CUDA_COMPAT_INFO"
	.align	4
        /*0000*/ 	.byte	0x02, 0x09, 0x00, 0x00, 0x02, 0x02, 0x01, 0x00, 0x02, 0x05, 0x05, 0x00, 0x03, 0x07, 0x01, 0x01
        /*0010*/ 	.byte	0x02, 0x03, 0x00, 0x00, 0x02, 0x06, 0x01, 0x00, 0x04, 0x0b, 0x08, 0x00, 0x09, 0x00, 0x00, 0x00
        /*0020*/ 	.byte	0x00, 0x00, 0x00, 0x00


//--------------------- .nv.info._Z16matMulCudaKernelPfS_S_iii --------------------------
	.section	.nv.info._Z16matMulCudaKernelPfS_S_iii,"",@"SHT_CUDA_INFO"
	.sectionflags	@""
	.align	4


	//----- nvinfo : EIATTR_CUDA_API_VERSION
	.align		4
        /*0000*/ 	.byte	0x04, 0x37
        /*0002*/ 	.short	(.L_7 - .L_6)
.L_6:
        /*0004*/ 	.word	0x00000082


	//----- nvinfo : EIATTR_KPARAM_INFO
	.align		4
.L_7:
        /*0008*/ 	.byte	0x04, 0x17
        /*000a*/ 	.short	(.L_9 - .L_8)
.L_8:
        /*000c*/ 	.word	0x00000000
        /*0010*/ 	.short	0x0005
        /*0012*/ 	.short	0x0020
        /*0014*/ 	.byte	0x00, 0xf0, 0x11, 0x00


	//----- nvinfo : EIATTR_KPARAM_INFO
	.align		4
.L_9:
        /*0018*/ 	.byte	0x04, 0x17
        /*001a*/ 	.short	(.L_11 - .L_10)
.L_10:
        /*001c*/ 	.word	0x00000000
        /*0020*/ 	.short	0x0004
        /*0022*/ 	.short	0x001c
        /*0024*/ 	.byte	0x00, 0xf0, 0x11, 0x00


	//----- nvinfo : EIATTR_KPARAM_INFO
	.align		4
.L_11:
        /*0028*/ 	.byte	0x04, 0x17
        /*002a*/ 	.short	(.L_13 - .L_12)
.L_12:
        /*002c*/ 	.word	0x00000000
        /*0030*/ 	.short	0x0003
        /*0032*/ 	.short	0x0018
        /*0034*/ 	.byte	0x00, 0xf0, 0x11, 0x00


	//----- nvinfo : EIATTR_KPARAM_INFO
	.align		4
.L_13:
        /*0038*/ 	.byte	0x04, 0x17
        /*003a*/ 	.short	(.L_15 - .L_14)
.L_14:
        /*003c*/ 	.word	0x00000000
        /*0040*/ 	.short	0x0002
        /*0042*/ 	.short	0x0010
        /*0044*/ 	.byte	0x00, 0xf5, 0x21, 0x00


	//----- nvinfo : EIATTR_KPARAM_INFO
	.align		4
.L_15:
        /*0048*/ 	.byte	0x04, 0x17
        /*004a*/ 	.short	(.L_17 - .L_16)
.L_16:
        /*004c*/ 	.word	0x00000000
        /*0050*/ 	.short	0x0001
        /*0052*/ 	.short	0x0008
        /*0054*/ 	.byte	0x00, 0xf5, 0x21, 0x00


	//----- nvinfo : EIATTR_KPARAM_INFO
	.align		4
.L_17:
        /*0058*/ 	.byte	0x04, 0x17
        /*005a*/ 	.short	(.L_19 - .L_18)
.L_18:
        /*005c*/ 	.word	0x00000000
        /*0060*/ 	.short	0x0000
        /*0062*/ 	.short	0x0000
        /*0064*/ 	.byte	0x00, 0xf5, 0x21, 0x00


	//----- nvinfo : EIATTR_SPARSE_MMA_MASK
	.align		4
.L_19:
        /*0068*/ 	.byte	0x03, 0x50
        /*006a*/ 	.short	0x0000


	//----- nvinfo : EIATTR_MAXREG_COUNT
	.align		4
        /*006c*/ 	.byte	0x03, 0x1b
        /*006e*/ 	.short	0x00ff


	//----- nvinfo : EIATTR_MERCURY_ISA_VERSION
	.align		4
        /*0070*/ 	.byte	0x03, 0x5f
        /*0072*/ 	.short	0x0101


	//----- nvinfo : EIATTR_VRC_CTA_INIT_COUNT
	.align		4
        /*0074*/ 	.byte	0x02, 0x4a
	.zero		1
	.zero		1


	//----- nvinfo : EIATTR_EXIT_INSTR_OFFSETS
	.align		4
        /*0078*/ 	.byte	0x04, 0x1c
        /*007a*/ 	.short	(.L_21 - .L_20)


	//   ....[0]....
.L_20:
        /*007c*/ 	.word	0x000000d0


	//   ....[1]....
        /*0080*/ 	.word	0x00000be0


	//----- nvinfo : EIATTR_CBANK_PARAM_SIZE
	.align		4
.L_21:
        /*0084*/ 	.byte	0x03, 0x19
        /*0086*/ 	.short	0x0024


	//----- nvinfo : EIATTR_PARAM_CBANK
	.align		4
        /*0088*/ 	.byte	0x04, 0x0a
        /*008a*/ 	.short	(.L_23 - .L_22)
	.align		4
.L_22:
        /*008c*/ 	.word	index@(.nv.constant0._Z16matMulCudaKernelPfS_S_iii)
        /*0090*/ 	.short	0x0380
        /*0092*/ 	.short	0x0024


	//----- nvinfo : EIATTR_SW_WAR
	.align		4
.L_23:
        /*0094*/ 	.byte	0x04, 0x36
        /*0096*/ 	.short	(.L_25 - .L_24)
.L_24:
        /*0098*/ 	.word	0x00000008
.L_25:


//--------------------- .nv.callgraph             --------------------------
	.section	.nv.callgraph,"",@"SHT_CUDA_CALLGRAPH"
	.align	4
	.sectionentsize	8
	.align		4
        /*0000*/ 	.word	0x00000000
	.align		4
        /*0004*/ 	.word	0xffffffff
	.align		4
        /*0008*/ 	.word	0x00000000
	.align		4
        /*000c*/ 	.word	0xfffffffe
	.align		4
        /*0010*/ 	.word	0x00000000
	.align		4
        /*0014*/ 	.word	0xfffffffd
	.align		4
        /*0018*/ 	.word	0x00000000
	.align		4
        /*001c*/ 	.word	0xfffffffc


//--------------------- .text._Z16matMulCudaKernelPfS_S_iii --------------------------
	.section	.text._Z16matMulCudaKernelPfS_S_iii,"ax",@progbits
	.align	128
        .global         _Z16matMulCudaKernelPfS_S_iii
        .type           _Z16matMulCudaKernelPfS_S_iii,@function
        .size           _Z16matMulCudaKernelPfS_S_iii,(.L_x_7 - _Z16matMulCudaKernelPfS_S_iii)
        .other          _Z16matMulCudaKernelPfS_S_iii,@"STO_CUDA_ENTRY STV_DEFAULT"
_Z16matMulCudaKernelPfS_S_iii:
.text._Z16matMulCudaKernelPfS_S_iii:
[----:B------:R-:W-:Y:S01]  /*0000*/  LDC R1, c[0x0][0x37c] ;  /* 0x0000df00ff017b82 */ /* 0x000fe20000000800 */
[----:B------:R-:W0:Y:S07]  /*0010*/  S2R R3, SR_TID.X ;  /* 0x0000000000037919 */ /* 0x000e2e0000002100 */
[----:B------:R-:W1:Y:S01]  /*0020*/  LDC R7, c[0x0][0x364] ;  /* 0x0000d900ff077b82 */ /* 0x000e620000000800 */
[----:B------:R-:W2:Y:S01]  /*0030*/  LDCU UR11, c[0x0][0x3a0] ;  /* 0x00007400ff0b77ac */ /* 0x000ea20008000800 */
[----:B------:R-:W1:Y:S01]  /*0040*/  S2R R2, SR_TID.Y ;  /* 0x0000000000027919 */ /* 0x000e620000002200 */
[----:B------:R-:W3:Y:S05]  /*0050*/  LDCU UR6, c[0x0][0x398] ;  /* 0x00007300ff0677ac */ /* 0x000eea0008000800 */
[----:B------:R-:W0:Y:S08]  /*0060*/  S2UR UR5, SR_CTAID.X ;  /* 0x00000000000579c3 */ /* 0x000e300000002500 */
[----:B------:R-:W0:Y:S08]  /*0070*/  LDC R0, c[0x0][0x360] ;  /* 0x0000d800ff007b82 */ /* 0x000e300000000800 */
[----:B------:R-:W1:Y:S01]  /*0080*/  S2UR UR4, SR_CTAID.Y ;  /* 0x00000000000479c3 */ /* 0x000e620000002600 */
[----:B0-----:R-:W-:-:S05]  /*0090*/  IMAD R0, R0, UR5, R3 ;  /* 0x0000000500007c24 */ /* 0x001fca000f8e0203 */
[----:B--2---:R-:W-:Y:S01]  /*00a0*/  ISETP.GE.AND P0, PT, R0, UR11, PT ;  /* 0x0000000b00007c0c */ /* 0x004fe2000bf06270 */
[----:B-1----:R-:W-:-:S05]  /*00b0*/  IMAD R7, R7, UR4, R2 ;  /* 0x0000000407077c24 */ /* 0x002fca000f8e0202 */
[----:B---3--:R-:W-:-:S13]  /*00c0*/  ISETP.GE.OR P0, PT, R7, UR6, P0 ;  /* 0x0000000607007c0c */ /* 0x008fda0008706670 */
[----:B------:R-:W-:Y:S05]  /*00d0*/  @P0 EXIT ;  /* 0x000000000000094d */ /* 0x000fea0003800000 */
[----:B------:R-:W0:Y:S01]  /*00e0*/  LDCU UR7, c[0x0][0x39c] ;  /* 0x00007380ff0777ac */ /* 0x000e220008000800 */
[----:B------:R-:W-:Y:S01]  /*00f0*/  HFMA2 R14, -RZ, RZ, 0, 0 ;  /* 0x00000000ff0e7431 */ /* 0x000fe200000001ff */
[----:B------:R-:W1:Y:S01]  /*0100*/  LDCU.64 UR12, c[0x0][0x358] ;  /* 0x00006b00ff0c77ac */ /* 0x000e620008000a00 */
[----:B0-----:R-:W-:-:S09]  /*0110*/  UISETP.GE.AND UP0, UPT, UR7, 0x1, UPT ;  /* 0x000000010700788c */ /* 0x001fd2000bf06270 */
[----:B-1----:R-:W-:Y:S05]  /*0120*/  BRA.U !UP0, `(.L_x_0) ;  /* 0x00000009089c7547 */ /* 0x002fea000b800000 */
[----:B------:R-:W-:Y:S02]  /*0130*/  UISETP.GE.U32.AND UP1, UPT, UR7, 0x10, UPT ;  /* 0x000000100700788c */ /* 0x000fe4000bf26070 */
[----:B------:R-:W-:Y:S01]  /*0140*/  IMAD R8, R7, UR7, RZ ;  /* 0x0000000707087c24 */ /* 0x000fe2000f8e02ff */
[----:B------:R-:W-:Y:S02]  /*0150*/  ULOP3.LUT UR10, UR7, 0xf, URZ, 0xc0, !UPT ;  /* 0x0000000f070a7892 */ /* 0x000fe4000f8ec0ff */
[----:B------:R-:W-:Y:S01]  /*0160*/  IMAD R9, R0, UR7, RZ ;  /* 0x0000000700097c24 */ /* 0x000fe2000f8e02ff */
[----:B------:R-:W-:Y:S01]  /*0170*/  MOV R14, RZ ;  /* 0x000000ff000e7202 */ /* 0x000fe20000000f00 */
[----:B------:R-:W-:Y:S01]  /*0180*/  UMOV UR4, URZ ;  /* 0x000000ff00047c82 */ /* 0x000fe20008000000 */
[----:B------:R-:W-:Y:S01]  /*0190*/  UISETP.NE.AND UP0, UPT, UR10, URZ, UPT ;  /* 0x000000ff0a00728c */ /* 0x000fe2000bf05270 */
[----:B------:R-:W-:Y:S10]  /*01a0*/  BRA.U !UP1, `(.L_x_1) ;  /* 0x0000000509107547 */ /* 0x000ff4000b800000 */
[----:B------:R-:W0:Y:S01]  /*01b0*/  LDC.64 R2, c[0x0][0x380] ;  /* 0x0000e000ff027b82 */ /* 0x000e220000000a00 */
[----:B------:R-:W1:Y:S01]  /*01c0*/  LDCU.64 UR8, c[0x0][0x388] ;  /* 0x00007100ff0877ac */ /* 0x000e620008000a00 */
[----:B------:R-:W-:Y:S02]  /*01d0*/  MOV R14, RZ ;  /* 0x000000ff000e7202 */ /* 0x000fe40000000f00 */
[----:B------:R-:W-:Y:S01]  /*01e0*/  MOV R6, R9 ;  /* 0x0000000900067202 */ /* 0x000fe20000000f00 */
[----:B------:R-:W-:Y:S02]  /*01f0*/  ULOP3.LUT UR4, UR7, 0x7ffffff0, URZ, 0xc0, !UPT ;  /* 0x7ffffff007047892 */ /* 0x000fe4000f8ec0ff */
[----:B-1----:R-:W-:Y:S02]  /*0200*/  UIADD3 UR5, UP1, UPT, UR8, 0x20, URZ ;  /* 0x0000002008057890 */ /* 0x002fe4000ff3e0ff */
[----:B------:R-:W-:Y:S02]  /*0210*/  UIADD3 UR8, UPT, UPT, -UR4, URZ, URZ ;  /* 0x000000ff04087290 */ /* 0x000fe4000fffe1ff */
[----:B------:R-:W-:Y:S01]  /*0220*/  UIADD3.X UR6, UPT, UPT, URZ, UR9, URZ, UP1, !UPT ;  /* 0x00000009ff067290 */ /* 0x000fe20008ffe4ff */
[----:B0-----:R-:W-:-:S03]  /*0230*/  IMAD.WIDE.U32 R2, R8, 0x4, R2 ;  /* 0x0000000408027825 */ /* 0x001fc600078e0002 */
[----:B------:R-:W-:-:S04]  /*0240*/  IADD3 R4, P0, PT, R2, 0x20, RZ ;  /* 0x0000002002047810 */ /* 0x000fc80007f1e0ff */
[----:B------:R-:W-:-:S09]  /*0250*/  IADD3.X R5, PT, PT, RZ, R3, RZ, P0, !PT ;  /* 0x00000003ff057210 */ /* 0x000fd200007fe4ff */
.L_x_2:
[----:B------:R-:W-:Y:S01]  /*0260*/  MOV R2, UR5 ;  /* 0x0000000500027c02 */ /* 0x000fe20008000f00 */
[----:B------:R-:W2:Y:S01]  /*0270*/  LDG.E R15, desc[UR12][R4.64+-0x20] ;  /* 0xffffe00c040f7981 */ /* 0x000ea2000c1e1900 */
[----:B------:R-:W-:-:S03]  /*0280*/  MOV R3, UR6 ;  /* 0x0000000600037c02 */ /* 0x000fc60008000f00 */
[----:B------:R-:W3:Y:S01]  /*0290*/  LDG.E R17, desc[UR12][R4.64+-0x1c] ;  /* 0xffffe40c04117981 */ /* 0x000ee2000c1e1900 */
[----:B------:R-:W-:-:S03]  /*02a0*/  IMAD.WIDE R2, R6, 0x4, R2 ;  /* 0x0000000406027825 */ /* 0x000fc600078e0202 */
[----:B------:R-:W4:Y:S04]  /*02b0*/  LDG.E R19, desc[UR12][R4.64+-0x18] ;  /* 0xffffe80c04137981 */ /* 0x000f28000c1e1900 */
[----:B------:R-:W2:Y:S04]  /*02c0*/  LDG.E R16, desc[UR12][R2.64+-0x20] ;  /* 0xffffe00c02107981 */ /* 0x000ea8000c1e1900 */
[----:B------:R-:W3:Y:S04]  /*02d0*/  LDG.E R24, desc[UR12][R2.64+-0x1c] ;  /* 0xffffe40c02187981 */ /* 0x000ee8000c1e1900 */
[----:B------:R-:W4:Y:S04]  /*02e0*/  LDG.E R18, desc[UR12][R2.64+-0x18] ;  /* 0xffffe80c02127981 */ /* 0x000f28000c1e1900 */
[----:B------:R-:W5:Y:S04]  /*02f0*/  LDG.E R20, desc[UR12][R4.64+-0x14] ;  /* 0xffffec0c04147981 */ /* 0x000f68000c1e1900 */
        /* <DEDUP_REMOVED lines=8> */
[----:B------:R-:W5:Y:S01]  /*0380*/  LDG.E R26, desc[UR12][R4.64+0x1c] ;  /* 0x00001c0c041a7981 */ /* 0x000f62000c1e1900 */
[----:B--2---:R-:W-:-:S03]  /*0390*/  FFMA R16, R15, R16, R14 ;  /* 0x000000100f107223 */ /* 0x004fc6000000000e */
[----:B------:R-:W2:Y:S01]  /*03a0*/  LDG.E R15, desc[UR12][R4.64+-0x4] ;  /* 0xfffffc0c040f7981 */ /* 0x000ea2000c1e1900 */
[----:B---3--:R-:W-:-:S03]  /*03b0*/  FFMA R24, R17, R24, R16 ;  /* 0x0000001811187223 */ /* 0x008fc60000000010 */
[----:B------:R-:W2:Y:S01]  /*03c0*/  LDG.E R14, desc[UR12][R2.64+-0x4] ;  /* 0xfffffc0c020e7981 */ /* 0x000ea2000c1e1900 */
[----:B----4-:R-:W-:-:S03]  /*03d0*/  FFMA R25, R19, R18, R24 ;  /* 0x0000001213197223 */ /* 0x010fc60000000018 */
[----:B------:R-:W3:Y:S04]  /*03e0*/  LDG.E R16, desc[UR12][R4.64] ;  /* 0x0000000c04107981 */ /* 0x000ee8000c1e1900 */
[----:B------:R-:W3:Y:S01]  /*03f0*/  LDG.E R17, desc[UR12][R2.64] ;  /* 0x0000000c02117981 */ /* 0x000ee2000c1e1900 */
[----:B-----5:R-:W-:-:S03]  /*0400*/  FFMA R25, R20, R21, R25 ;  /* 0x0000001514197223 */ /* 0x020fc60000000019 */
[----:B------:R-:W4:Y:S04]  /*0410*/  LDG.E R18, desc[UR12][R4.64+0x4] ;  /* 0x0000040c04127981 */ /* 0x000f28000c1e1900 */
[----:B------:R-:W4:Y:S01]  /*0420*/  LDG.E R19, desc[UR12][R2.64+0x4] ;  /* 0x0000040c02137981 */ /* 0x000f22000c1e1900 */
[----:B------:R-:W-:-:S03]  /*0430*/  FFMA R25, R22, R23, R25 ;  /* 0x0000001716197223 */ /* 0x000fc60000000019 */
[----:B------:R-:W5:Y:S04]  /*0440*/  LDG.E R20, desc[UR12][R4.64+0x8] ;  /* 0x0000080c04147981 */ /* 0x000f68000c1e1900 */
[----:B------:R-:W5:Y:S01]  /*0450*/  LDG.E R21, desc[UR12][R2.64+0x8] ;  /* 0x0000080c02157981 */ /* 0x000f62000c1e1900 */
[----:B------:R-:W-:-:S03]  /*0460*/  FFMA R25, R10, R11, R25 ;  /* 0x0000000b0a197223 */ /* 0x000fc60000000019 */
[----:B------:R-:W5:Y:S04]  /*0470*/  LDG.E R22, desc[UR12][R4.64+0xc] ;  /* 0x00000c0c04167981 */ /* 0x000f68000c1e1900 */
[----:B------:R-:W5:Y:S04]  /*0480*/  LDG.E R23, desc[UR12][R2.64+0xc] ;  /* 0x00000c0c02177981 */ /* 0x000f68000c1e1900 */
[----:B------:R-:W5:Y:S01]  /*0490*/  LDG.E R10, desc[UR12][R4.64+0x10] ;  /* 0x0000100c040a7981 */ /* 0x000f62000c1e1900 */
[----:B------:R-:W-:-:S03]  /*04a0*/  FFMA R28, R12, R13, R25 ;  /* 0x0000000d0c1c7223 */ /* 0x000fc60000000019 */
[----:B------:R-:W5:Y:S04]  /*04b0*/  LDG.E R11, desc[UR12][R2.64+0x10] ;  /* 0x0000100c020b7981 */ /* 0x000f68000c1e1900 */
[----:B------:R-:W5:Y:S04]  /*04c0*/  LDG.E R24, desc[UR12][R4.64+0x14] ;  /* 0x0000140c04187981 */ /* 0x000f68000c1e1900 */
[----:B------:R-:W5:Y:S04]  /*04d0*/  LDG.E R25, desc[UR12][R2.64+0x14] ;  /* 0x0000140c02197981 */ /* 0x000f68000c1e1900 */
[----:B------:R0:W5:Y:S04]  /*04e0*/  LDG.E R13, desc[UR12][R4.64+0x18] ;  /* 0x0000180c040d7981 */ /* 0x000168000c1e1900 */
[----:B------:R-:W5:Y:S01]  /*04f0*/  LDG.E R12, desc[UR12][R2.64+0x18] ;  /* 0x0000180c020c7981 */ /* 0x000f62000c1e1900 */
[----:B------:R-:W-:-:S04]  /*0500*/  UIADD3 UR8, UPT, UPT, UR8, 0x10, URZ ;  /* 0x0000001008087890 */ /* 0x000fc8000fffe0ff */
[----:B------:R-:W-:Y:S01]  /*0510*/  UISETP.NE.AND UP1, UPT, UR8, URZ, UPT ;  /* 0x000000ff0800728c */ /* 0x000fe2000bf25270 */
[----:B0-----:R-:W-:Y:S02]  /*0520*/  IADD3 R4, P0, PT, R4, 0x40, RZ ;  /* 0x0000004004047810 */ /* 0x001fe40007f1e0ff */
[----:B------:R-:W-:Y:S02]  /*0530*/  IADD3 R6, PT, PT, R6, 0x10, RZ ;  /* 0x0000001006067810 */ /* 0x000fe40007ffe0ff */
[----:B------:R-:W-:Y:S01]  /*0540*/  IADD3.X R5, PT, PT, RZ, R5, RZ, P0, !PT ;  /* 0x00000005ff057210 */ /* 0x000fe200007fe4ff */
[----:B--2---:R-:W-:-:S04]  /*0550*/  FFMA R15, R15, R14, R28 ;  /* 0x0000000e0f0f7223 */ /* 0x004fc8000000001c */
[----:B---3--:R-:W-:-:S04]  /*0560*/  FFMA R15, R16, R17, R15 ;  /* 0x00000011100f7223 */ /* 0x008fc8000000000f */
[----:B----4-:R-:W-:-:S04]  /*0570*/  FFMA R15, R18, R19, R15 ;  /* 0x00000013120f7223 */ /* 0x010fc8000000000f */
[----:B-----5:R-:W-:-:S04]  /*0580*/  FFMA R15, R20, R21, R15 ;  /* 0x00000015140f7223 */ /* 0x020fc8000000000f */
[----:B------:R-:W-:-:S04]  /*0590*/  FFMA R15, R22, R23, R15 ;  /* 0x00000017160f7223 */ /* 0x000fc8000000000f */
[----:B------:R-:W-:-:S04]  /*05a0*/  FFMA R11, R10, R11, R15 ;  /* 0x0000000b0a0b7223 */ /* 0x000fc8000000000f */
[----:B------:R-:W-:-:S04]  /*05b0*/  FFMA R24, R24, R25, R11 ;  /* 0x0000001918187223 */ /* 0x000fc8000000000b */
[----:B------:R-:W-:-:S04]  /*05c0*/  FFMA R13, R13, R12, R24 ;  /* 0x0000000c0d0d7223 */ /* 0x000fc80000000018 */
[----:B------:R-:W-:Y:S01]  /*05d0*/  FFMA R14, R26, R27, R13 ;  /* 0x0000001b1a0e7223 */ /* 0x000fe2000000000d */
[----:B------:R-:W-:Y:S06]  /*05e0*/  BRA.U UP1, `(.L_x_2) ;  /* 0xfffffffd011c7547 */ /* 0x000fec000b83ffff */
.L_x_1:
[----:B------:R-:W-:Y:S05]  /*05f0*/  BRA.U !UP0, `(.L_x_0) ;  /* 0x0000000508687547 */ /* 0x000fea000b800000 */
[----:B------:R-:W-:Y:S02]  /*0600*/  UISETP.GE.U32.AND UP0, UPT, UR10, 0x8, UPT ;  /* 0x000000080a00788c */ /* 0x000fe4000bf06070 */
[----:B------:R-:W-:-:S04]  /*0610*/  ULOP3.LUT UR6, UR7, 0x7, URZ, 0xc0, !UPT ;  /* 0x0000000707067892 */ /* 0x000fc8000f8ec0ff */
[----:B------:R-:W-:-:S03]  /*0620*/  UISETP.NE.AND UP1, UPT, UR6, URZ, UPT ;  /* 0x000000ff0600728c */ /* 0x000fc6000bf25270 */
[----:B------:R-:W-:Y:S08]  /*0630*/  BRA.U !UP0, `(.L_x_3) ;  /* 0x0000000108907547 */ /* 0x000ff0000b800000 */
[----:B------:R-:W0:Y:S01]  /*0640*/  LDC.64 R10, c[0x0][0x380] ;  /* 0x0000e000ff0a7b82 */ /* 0x000e220000000a00 */
[----:B------:R-:W1:Y:S01]  /*0650*/  LDCU.64 UR8, c[0x0][0x380] ;  /* 0x00007000ff0877ac */ /* 0x000e620008000a00 */
[C---:B------:R-:W-:Y:S02]  /*0660*/  IADD3 R3, PT, PT, R8.reuse, UR4, RZ ;  /* 0x0000000408037c10 */ /* 0x040fe4000fffe0ff */
[----:B------:R-:W-:Y:S02]  /*0670*/  IADD3 R6, P0, PT, R8, UR4, RZ ;  /* 0x0000000408067c10 */ /* 0x000fe4000ff1e0ff */
[----:B------:R-:W-:Y:S02]  /*0680*/  IADD3 R13, PT, PT, R9, UR4, RZ ;  /* 0x00000004090d7c10 */ /* 0x000fe4000fffe0ff */
[----:B------:R-:W2:Y:S01]  /*0690*/  LDC.64 R4, c[0x0][0x388] ;  /* 0x0000e200ff047b82 */ /* 0x000ea20000000a00 */
[----:B0-----:R-:W-:Y:S01]  /*06a0*/  IMAD.WIDE.U32 R10, R3, 0x4, R10 ;  /* 0x00000004030a7825 */ /* 0x001fe200078e000a */
[----:B------:R-:W-:-:S02]  /*06b0*/  IADD3.X R3, PT, PT, RZ, RZ, RZ, P0, !PT ;  /* 0x000000ffff037210 */ /* 0x000fc400007fe4ff */
[C---:B-1----:R-:W-:Y:S02]  /*06c0*/  LEA R2, P0, R6.reuse, UR8, 0x2 ;  /* 0x0000000806027c11 */ /* 0x042fe4000f8010ff */
[----:B------:R-:W3:Y:S02]  /*06d0*/  LDG.E R15, desc[UR12][R10.64] ;  /* 0x0000000c0a0f7981 */ /* 0x000ee4000c1e1900 */
[----:B------:R-:W-:Y:S01]  /*06e0*/  LEA.HI.X R3, R6, UR9, R3, 0x2, P0 ;  /* 0x0000000906037c11 */ /* 0x000fe200080f1403 */
[----:B--2---:R-:W-:-:S04]  /*06f0*/  IMAD.WIDE R4, R13, 0x4, R4 ;  /* 0x000000040d047825 */ /* 0x004fc800078e0204 */
[----:B------:R-:W2:Y:S04]  /*0700*/  LDG.E R18, desc[UR12][R2.64+0x4] ;  /* 0x0000040c02127981 */ /* 0x000ea8000c1e1900 */
[----:B------:R-:W3:Y:S04]  /*0710*/  LDG.E R16, desc[UR12][R4.64] ;  /* 0x0000000c04107981 */ /* 0x000ee8000c1e1900 */
[----:B------:R-:W2:Y:S04]  /*0720*/  LDG.E R17, desc[UR12][R4.64+0x4] ;  /* 0x0000040c04117981 */ /* 0x000ea8000c1e1900 */
[----:B------:R-:W4:Y:S04]  /*0730*/  LDG.E R19, desc[UR12][R4.64+0x8] ;  /* 0x0000080c04137981 */ /* 0x000f28000c1e1900 */
        /* <DEDUP_REMOVED lines=11> */
[----:B------:R-:W-:Y:S01]  /*07f0*/  UIADD3 UR4, UPT, UPT, UR4, 0x8, URZ ;  /* 0x0000000804047890 */ /* 0x000fe2000fffe0ff */
[----:B---3--:R-:W-:-:S04]  /*0800*/  FFMA R15, R15, R16, R14 ;  /* 0x000000100f0f7223 */ /* 0x008fc8000000000e */
[----:B--2---:R-:W-:-:S04]  /*0810*/  FFMA R15, R18, R17, R15 ;  /* 0x00000011120f7223 */ /* 0x004fc8000000000f */
[----:B----4-:R-:W-:-:S04]  /*0820*/  FFMA R15, R20, R19, R15 ;  /* 0x00000013140f7223 */ /* 0x010fc8000000000f */
[----:B-----5:R-:W-:-:S04]  /*0830*/  FFMA R15, R22, R21, R15 ;  /* 0x00000015160f7223 */ /* 0x020fc8000000000f */
[----:B------:R-:W-:-:S04]  /*0840*/  FFMA R15, R24, R23, R15 ;  /* 0x00000017180f7223 */ /* 0x000fc8000000000f */
[----:B------:R-:W-:-:S04]  /*0850*/  FFMA R13, R12, R13, R15 ;  /* 0x0000000d0c0d7223 */ /* 0x000fc8000000000f */
[----:B------:R-:W-:-:S04]  /*0860*/  FFMA R11, R6, R11, R13 ;  /* 0x0000000b060b7223 */ /* 0x000fc8000000000d */
[----:B------:R-:W-:-:S07]  /*0870*/  FFMA R14, R10, R25, R11 ;  /* 0x000000190a0e7223 */ /* 0x000fce000000000b */
.L_x_3:
        /* <DEDUP_REMOVED lines=13> */
[----:B-1----:R-:W-:-:S03]  /*0950*/  LEA R2, P0, R6, UR6, 0x2 ;  /* 0x0000000606027c11 */ /* 0x002fc6000f8010ff */
[----:B------:R-:W3:Y:S01]  /*0960*/  LDG.E R11, desc[UR12][R10.64] ;  /* 0x0000000c0a0b7981 */ /* 0x000ee2000c1e1900 */
        /* <DEDUP_REMOVED lines=8> */
[----:B------:R-:W5:Y:S01]  /*09f0*/  LDG.E R18, desc[UR12][R4.64+0xc] ;  /* 0x00000c0c04127981 */ /* 0x000f62000c1e1900 */
[----:B------:R-:W-:Y:S01]  /*0a00*/  UIADD3 UR4, UPT, UPT, UR4, 0x4, URZ ;  /* 0x0000000404047890 */ /* 0x000fe2000fffe0ff */
[----:B---3--:R-:W-:-:S04]  /*0a10*/  FFMA R6, R11, R6, R14 ;  /* 0x000000060b067223 */ /* 0x008fc8000000000e */
[----:B--2---:R-:W-:-:S04]  /*0a20*/  FFMA R6, R13, R12, R6 ;  /* 0x0000000c0d067223 */ /* 0x004fc80000000006 */
[----:B----4-:R-:W-:-:S04]  /*0a30*/  FFMA R6, R15, R16, R6 ;  /* 0x000000100f067223 */ /* 0x010fc80000000006 */
[----:B-----5:R-:W-:-:S07]  /*0a40*/  FFMA R14, R17, R18, R6 ;  /* 0x00000012110e7223 */ /* 0x020fce0000000006 */
.L_x_4:
[----:B------:R-:W-:Y:S05]  /*0a50*/  BRA.U !UP1, `(.L_x_0) ;  /* 0x0000000109507547 */ /* 0x000fea000b800000 */
[----:B------:R-:W0:Y:S01]  /*0a60*/  LDC.64 R4, c[0x0][0x380] ;  /* 0x0000e000ff047b82 */ /* 0x000e220000000a00 */
[----:B------:R-:W-:Y:S01]  /*0a70*/  IADD3 R11, PT, PT, R8, UR4, RZ ;  /* 0x00000004080b7c10 */ /* 0x000fe2000fffe0ff */
[----:B------:R-:W-:-:S06]  /*0a80*/  UIADD3 UR5, UPT, UPT, -UR5, URZ, URZ ;  /* 0x000000ff05057290 */ /* 0x000fcc000fffe1ff */
[----:B------:R-:W1:Y:S01]  /*0a90*/  LDC.64 R2, c[0x0][0x388] ;  /* 0x0000e200ff027b82 */ /* 0x000e620000000a00 */
[----:B0-----:R-:W-:Y:S01]  /*0aa0*/  IMAD.WIDE.U32 R4, R11, 0x4, R4 ;  /* 0x000000040b047825 */ /* 0x001fe200078e0004 */
[----:B------:R-:W-:Y:S02]  /*0ab0*/  IADD3 R11, PT, PT, R9, UR4, RZ ;  /* 0x00000004090b7c10 */ /* 0x000fe4000fffe0ff */
[----:B------:R-:W-:Y:S02]  /*0ac0*/  MOV R6, R4 ;  /* 0x0000000400067202 */ /* 0x000fe40000000f00 */
[----:B------:R-:W-:-:S07]  /*0ad0*/  MOV R13, R5 ;  /* 0x00000005000d7202 */ /* 0x000fce0000000f00 */
.L_x_5:
[----:B-1----:R-:W-:Y:S01]  /*0ae0*/  IMAD.WIDE R4, R11, 0x4, R2 ;  /* 0x000000040b047825 */ /* 0x002fe200078e0202 */
[----:B------:R-:W-:Y:S02]  /*0af0*/  MOV R9, R13 ;  /* 0x0000000d00097202 */ /* 0x000fe40000000f00 */
[----:B------:R-:W-:-:S03]  /*0b00*/  MOV R8, R6 ;  /* 0x0000000600087202 */ /* 0x000fc60000000f00 */
[----:B------:R-:W2:Y:S04]  /*0b10*/  LDG.E R4, desc[UR12][R4.64] ;  /* 0x0000000c04047981 */ /* 0x000ea8000c1e1900 */
[----:B------:R-:W2:Y:S01]  /*0b20*/  LDG.E R9, desc[UR12][R8.64] ;  /* 0x0000000c08097981 */ /* 0x000ea2000c1e1900 */
[----:B------:R-:W-:Y:S01]  /*0b30*/  UIADD3 UR5, UPT, UPT, UR5, 0x1, URZ ;  /* 0x0000000105057890 */ /* 0x000fe2000fffe0ff */
[----:B------:R-:W-:Y:S02]  /*0b40*/  IADD3 R6, P0, PT, R6, 0x4, RZ ;  /* 0x0000000406067810 */ /* 0x000fe40007f1e0ff */
[----:B------:R-:W-:Y:S01]  /*0b50*/  IADD3 R11, PT, PT, R11, 0x1, RZ ;  /* 0x000000010b0b7810 */ /* 0x000fe20007ffe0ff */
[----:B------:R-:W-:Y:S01]  /*0b60*/  UISETP.NE.AND UP0, UPT, UR5, URZ, UPT ;  /* 0x000000ff0500728c */ /* 0x000fe2000bf05270 */
[----:B------:R-:W-:Y:S01]  /*0b70*/  IADD3.X R13, PT, PT, RZ, R13, RZ, P0, !PT ;  /* 0x0000000dff0d7210 */ /* 0x000fe200007fe4ff */
[----:B--2---:R-:W-:-:S07]  /*0b80*/  FFMA R14, R9, R4, R14 ;  /* 0x00000004090e7223 */ /* 0x004fce000000000e */
[----:B------:R-:W-:Y:S05]  /*0b90*/  BRA.U UP0, `(.L_x_5) ;  /* 0xfffffffd00d07547 */ /* 0x000fea000b83ffff */
.L_x_0:
[----:B------:R-:W0:Y:S01]  /*0ba0*/  LDC.64 R2, c[0x0][0x390] ;  /* 0x0000e400ff027b82 */ /* 0x000e220000000a00 */
[----:B------:R-:W-:-:S04]  /*0bb0*/  IMAD R7, R7, UR11, R0 ;  /* 0x0000000b07077c24 */ /* 0x000fc8000f8e0200 */
[----:B0-----:R-:W-:-:S05]  /*0bc0*/  IMAD.WIDE R2, R7, 0x4, R2 ;  /* 0x0000000407027825 */ /* 0x001fca00078e0202 */
[----:B------:R-:W-:Y:S01]  /*0bd0*/  STG.E desc[UR12][R2.64], R14 ;  /* 0x0000000e02007986 */ /* 0x000fe2000c10190c */
[----:B------:R-:W-:Y:S05]  /*0be0*/  EXIT ;  /* 0x000000000000794d */ /* 0x000fea0003800000 */
.L_x_6:
[----:B------:R-:W-:-:S00]  /*0bf0*/  BRA `(.L_x_6) ;  /* 0xfffffffc00fc7947 */ /* 0x000fc0000383ffff */
[----:B------:R-:W-:-:S00]  /*0c00*/  NOP ;  /* 0x0000000000007918 */ /* 0x000fc00000000000 */
[----:B------:R-:W-:-:S00]  /*0c10*/  NOP ;  /* 0x0000000000007918 */ /* 0x000fc00000000000 */
[----:B------:R-:W-:-:S00]  /*0c20*/  NOP ;  /* 0x0000000000007918 */ /* 0x000fc00000000000 */
[----:B------:R-:W-:-:S00]  /*0c30*/  NOP ;  /* 0x0000000000007918 */ /* 0x000fc00000000000 */
[----:B------:R-:W-:-:S00]  /*0c40*/  NOP ;  /* 0x0000000000007918 */ /* 0x000fc00000000000 */
[----:B------:R-:W-:-:S00]  /*0c50*/  NOP ;  /* 0x0000000000007918 */ /* 0x000fc00000000000 */
[----:B------:R-:W-:-:S00]  /*0c60*/  NOP ;  /* 0x0000000000007918 */ /* 0x000fc00000000000 */
[----:B------:R-:W-:-:S00]  /*0c70*/  NOP ;  /* 0x0000000000007918 */ /* 0x000fc00000000000 */
.L_x_7:


//--------------------- .nv.shared.reserved.0     --------------------------
	.section	.nv.shared.reserved.0,"aw",@nobits
	.weak		__nv_reservedSMEM_offset_0_alias
	.size		__nv_reservedSMEM_offset_0_alias, 0, 64
	.other		__nv_reservedSMEM_offset_0_alias,@"STO_CUDA_RESERVED_SHARED STV_DEFAULT"
__nv_reservedSMEM_offset_0_alias:
	.zero		0
	.zero		64


//--------------------- .nv.constant0._Z16matMulCudaKernelPfS_S_iii --------------------------
	.section	.nv.constant0._Z16matMulCudaKernelPfS_S_iii,"a",@progbits
	.sectionflags	@""
	.align	4
.nv.constant0._Z16matMulCudaKernelPfS_S_iii:
	.zero		932


//--------------------- SYMBOLS --------------------------

	.type		.nv.reservedSmem.offset0,@object
	.size		.nv.reservedSmem.offset0,0x4
